	.headerflags	@"EF_CUDA_TEXMODE_UNIFIED EF_CUDA_64BIT_ADDRESS EF_CUDA_ACCELERATORS EF_CUDA_SM90 EF_CUDA_VIRTUAL_SM(EF_CUDA_SM90)"
	.elftype	@"ET_EXEC"


//--------------------- .nv.info                  --------------------------
	.section	.nv.info,"",@"SHT_CUDA_INFO"
	.align	4


	//----- nvinfo : EIATTR_REGCOUNT
	.align		4
        /*0000*/ 	.byte	0x04, 0x2f
        /*0002*/ 	.short	(.L_1 - .L_0)
	.align		4
.L_0:
        /*0004*/ 	.word	index@(triton_poi_fused_convolution_11)
        /*0008*/ 	.word	0x0000000c


	//----- nvinfo : EIATTR_MIN_STACK_SIZE
	.align		4
.L_1:
        /*000c*/ 	.byte	0x04, 0x12
        /*000e*/ 	.short	(.L_3 - .L_2)
	.align		4
.L_2:
        /*0010*/ 	.word	index@(triton_poi_fused_convolution_11)
        /*0014*/ 	.word	0x00000000


	//----- nvinfo : EIATTR_FRAME_SIZE
	.align		4
.L_3:
        /*0018*/ 	.byte	0x04, 0x11
        /*001a*/ 	.short	(.L_5 - .L_4)
	.align		4
.L_4:
        /*001c*/ 	.word	index@(triton_poi_fused_convolution_11)
        /*0020*/ 	.word	0x00000000


	//----- nvinfo : EIATTR_MIN_STACK_SIZE
	.align		4
.L_5:
        /*0024*/ 	.byte	0x04, 0x12
        /*0026*/ 	.short	(.L_7 - .L_6)
	.align		4
.L_6:
        /*0028*/ 	.word	index@(triton_poi_fused_convolution_11)
        /*002c*/ 	.word	0x00000000
.L_7:


//--------------------- .nv.info.triton_poi_fused_convolution_11 --------------------------
	.section	.nv.info.triton_poi_fused_convolution_11,"",@"SHT_CUDA_INFO"
	.sectionflags	@""
	.align	4


	//----- nvinfo : EIATTR_CUDA_API_VERSION
	.align		4
        /*0000*/ 	.byte	0x04, 0x37
        /*0002*/ 	.short	(.L_9 - .L_8)
.L_8:
        /*0004*/ 	.word	0x0000007c


	//----- nvinfo : EIATTR_KPARAM_INFO
	.align		4
.L_9:
        /*0008*/ 	.byte	0x04, 0x17
        /*000a*/ 	.short	(.L_11 - .L_10)
.L_10:
        /*000c*/ 	.word	0x00000000
        /*0010*/ 	.short	0x0002
        /*0012*/ 	.short	0x0010
        /*0014*/ 	.byte	0x00, 0xf0, 0x11, 0x00


	//----- nvinfo : EIATTR_KPARAM_INFO
	.align		4
.L_11:
        /*0018*/ 	.byte	0x04, 0x17
        /*001a*/ 	.short	(.L_13 - .L_12)
.L_12:
        /*001c*/ 	.word	0x00000000
        /*0020*/ 	.short	0x0001
        /*0022*/ 	.short	0x0008
        /*0024*/ 	.byte	0x00, 0xf4, 0x21, 0x00


	//----- nvinfo : EIATTR_KPARAM_INFO
	.align		4
.L_13:
        /*0028*/ 	.byte	0x04, 0x17
        /*002a*/ 	.short	(.L_15 - .L_14)
.L_14:
        /*002c*/ 	.word	0x00000000
        /*0030*/ 	.short	0x0000
        /*0032*/ 	.short	0x0000
        /*0034*/ 	.byte	0x00, 0xf4, 0x21, 0x00


	//----- nvinfo : EIATTR_SPARSE_MMA_MASK
	.align		4
.L_15:
        /*0038*/ 	.byte	0x03, 0x50
        /*003a*/ 	.short	0x0000


	//----- nvinfo : EIATTR_MAXREG_COUNT
	.align		4
        /*003c*/ 	.byte	0x03, 0x1b
        /*003e*/ 	.short	0x00ff


	//----- nvinfo : EIATTR_EXIT_INSTR_OFFSETS
	.align		4
        /*0040*/ 	.byte	0x04, 0x1c
        /*0042*/ 	.short	(.L_17 - .L_16)


	//   ....[0]....
.L_16:
        /*0044*/ 	.word	0x000001b0


	//----- nvinfo : EIATTR_REQNTID
	.align		4
.L_17:
        /*0048*/ 	.byte	0x04, 0x10
        /*004a*/ 	.short	(.L_19 - .L_18)
.L_18:
        /*004c*/ 	.word	0x00000100
        /*0050*/ 	.word	0x00000001
        /*0054*/ 	.word	0x00000001


	//----- nvinfo : EIATTR_CBANK_PARAM_SIZE
	.align		4
.L_19:
        /*0058*/ 	.byte	0x03, 0x19
        /*005a*/ 	.short	0x0014


	//----- nvinfo : EIATTR_PARAM_CBANK
	.align		4
        /*005c*/ 	.byte	0x04, 0x0a
        /*005e*/ 	.short	(.L_21 - .L_20)
	.align		4
.L_20:
        /*0060*/ 	.word	index@(.nv.constant0.triton_poi_fused_convolution_11)
        /*0064*/ 	.short	0x0210
        /*0066*/ 	.short	0x0014


	//----- nvinfo : EIATTR_SW_WAR
	.align		4
.L_21:
        /*0068*/ 	.byte	0x04, 0x36
        /*006a*/ 	.short	(.L_23 - .L_22)
.L_22:
        /*006c*/ 	.word	0x00000008
.L_23:


//--------------------- .nv.callgraph             --------------------------
	.section	.nv.callgraph,"",@"SHT_CUDA_CALLGRAPH"
	.align	4
	.sectionentsize	8
	.align		4
        /*0000*/ 	.word	0x00000000
	.align		4
        /*0004*/ 	.word	0xffffffff
	.align		4
        /*0008*/ 	.word	0x00000000
	.align		4
        /*000c*/ 	.word	0xfffffffe
	.align		4
        /*0010*/ 	.word	0x00000000
	.align		4
        /*0014*/ 	.word	0xfffffffd
	.align		4
        /*0018*/ 	.word	0x00000000
	.align		4
        /*001c*/ 	.word	0xfffffffc


//--------------------- .text.triton_poi_fused_convolution_11 --------------------------
	.section	.text.triton_poi_fused_convolution_11,"ax",@progbits
	.align	128
        .global         triton_poi_fused_convolution_11
        .type           triton_poi_fused_convolution_11,@function
        .size           triton_poi_fused_convolution_11,(.L_x_1 - triton_poi_fused_convolution_11)
        .other          triton_poi_fused_convolution_11,@"STO_CUDA_ENTRY STV_DEFAULT"
triton_poi_fused_convolution_11:
.text.triton_poi_fused_convolution_11:
[----:B------:R-:W-:Y:S01]  /*0000*/  LDC R1, c[0x0][0x28] ;  /* 0x00000a00ff017b82 */ /* 0x000fe20000000800 */
[----:B------:R-:W1:Y:S01]  /*0010*/  S2R R0, SR_TID.X ;  /* 0x0000000000007919 */ /* 0x000e620000002100 */
[----:B------:R-:W-:Y:S01]  /*0020*/  ULDC.64 UR4, c[0x0][0x208] ;  /* 0x0000820000047ab9 */ /* 0x000fe20000000a00 */
[----:B------:R-:W2:Y:S01]  /*0030*/  S2R R7, SR_CTAID.X ;  /* 0x0000000000077919 */ /* 0x000ea20000002500 */
[----:B-1----:R-:W-:Y:S01]  /*0040*/  IMAD.SHL.U32 R0, R0, 0x2, RZ ;  /* 0x0000000200007824 */ /* 0x002fe200078e00ff */
[----:B--2---:R-:W-:-:S04]  /*0050*/  SHF.R.S32.HI R2, RZ, 0x16, R7 ;  /* 0x00000016ff027819 */ /* 0x004fc80000011407 */
[----:B------:R-:W-:Y:S02]  /*0060*/  LOP3.LUT R0, R0, 0x1fe, RZ, 0xc0, !PT ;  /* 0x000001fe00007812 */ /* 0x000fe400078ec0ff */
[----:B------:R-:W-:-:S03]  /*0070*/  SGXT R2, R2, 0x1 ;  /* 0x000000010202781a */ /* 0x000fc60000000200 */
[----:B------:R-:W-:-:S05]  /*0080*/  IMAD R7, R7, 0x200, R0 ;  /* 0x0000020007077824 */ /* 0x000fca00078e0200 */
[----:B------:R-:W-:-:S04]  /*0090*/  LEA.HI R2, R2, R7, RZ, 0x12 ;  /* 0x0000000702027211 */ /* 0x000fc800078f90ff */
[----:B------:R-:W-:-:S04]  /*00a0*/  SHF.R.S32.HI R0, RZ, 0x12, R2 ;  /* 0x00000012ff007819 */ /* 0x000fc80000011402 */
[----:B------:R-:W-:-:S04]  /*00b0*/  LOP3.LUT R3, R0, 0xffff, RZ, 0xc0, !PT ;  /* 0x0000ffff00037812 */ /* 0x000fc800078ec0ff */
[----:B------:R-:W-:Y:S02]  /*00c0*/  LEA.HI R4, R3, R0, RZ, 0x12 ;  /* 0x0000000003047211 */ /* 0x000fe400078f90ff */
[----:B------:R-:W1:Y:S02]  /*00d0*/  LDC.64 R2, c[0x0][0x210] ;  /* 0x00008400ff027b82 */ /* 0x000e640000000a00 */
[----:B------:R-:W-:-:S05]  /*00e0*/  LOP3.LUT R6, R4, 0xfffc, RZ, 0xc0, !PT ;  /* 0x0000fffc04067812 */ /* 0x000fca00078ec0ff */
[----:B------:R-:W-:Y:S01]  /*00f0*/  IMAD.MOV R6, RZ, RZ, -R6 ;  /* 0x000000ffff067224 */ /* 0x000fe200078e0a06 */
[----:B------:R-:W2:Y:S04]  /*0100*/  LDC.64 R4, c[0x0][0x218] ;  /* 0x00008600ff047b82 */ /* 0x000ea80000000a00 */
[----:B------:R-:W-:-:S05]  /*0110*/  PRMT R9, R6, 0x7710, RZ ;  /* 0x0000771006097816 */ /* 0x000fca00000000ff */
[----:B------:R-:W-:-:S05]  /*0120*/  IMAD.IADD R0, R0, 0x1, R9 ;  /* 0x0000000100007824 */ /* 0x000fca00078e0209 */
[----:B------:R-:W-:Y:S01]  /*0130*/  PRMT R9, R0, 0x9910, RZ ;  /* 0x0000991000097816 */ /* 0x000fe200000000ff */
[----:B-1----:R-:W-:-:S05]  /*0140*/  IMAD.WIDE R2, R7, 0x4, R2 ;  /* 0x0000000407027825 */ /* 0x002fca00078e0202 */
[----:B------:R-:W3:Y:S01]  /*0150*/  LDG.E.64 R6, desc[UR4][R2.64] ;  /* 0x0000000402067981 */ /* 0x000ee2000c1e1b00 */
[----:B--2---:R-:W-:-:S06]  /*0160*/  IMAD.WIDE R4, R9, 0x4, R4 ;  /* 0x0000000409047825 */ /* 0x004fcc00078e0204 */
[----:B------:R-:W3:Y:S02]  /*0170*/  LDG.E.EL R4, desc[UR4][R4.64] ;  /* 0x0000000404047981 */ /* 0x000ee4000c2e1900 */
[--C-:B---3--:R-:W-:Y:S01]  /*0180*/  FADD R6, R6, R4.reuse ;  /* 0x0000000406067221 */ /* 0x108fe20000000000 */
[----:B------:R-:W-:-:S05]  /*0190*/  FADD R7, R7, R4 ;  /* 0x0000000407077221 */ /* 0x000fca0000000000 */
[----:B------:R-:W-:Y:S01]  /*01a0*/  STG.E.64 desc[UR4][R2.64], R6 ;  /* 0x0000000602007986 */ /* 0x000fe2000c101b04 */
[----:B------:R-:W-:Y:S05]  /*01b0*/  EXIT ;  /* 0x000000000000794d */ /* 0x000fea0003800000 */
.L_x_0:
[----:B------:R-:W-:-:S00]  /*01c0*/  BRA `(.L_x_0) ;  /* 0xfffffffc00fc7947 */ /* 0x000fc0000383ffff */
[----:B------:R-:W-:-:S00]  /*01d0*/  NOP ;  /* 0x0000000000007918 */ /* 0x000fc00000000000 */
        /* <DEDUP_REMOVED lines=10> */
.L_x_1:


//--------------------- .nv.constant0.triton_poi_fused_convolution_11 --------------------------
	.section	.nv.constant0.triton_poi_fused_convolution_11,"a",@progbits
	.sectionflags	@""
	.align	4
.nv.constant0.triton_poi_fused_convolution_11:
	.zero		548
